//
// Generated by NVIDIA NVVM Compiler
//
// Compiler Build ID: CL-36424714
// Cuda compilation tools, release 13.0, V13.0.88
// Based on NVVM 20.0.0
//

.version 9.0
.target sm_100
.address_size 64

	// .globl	_Z18oddEvenSortingStepPiiii

.visible .entry _Z18oddEvenSortingStepPiiii(
	.param .u64 .ptr .align 1 _Z18oddEvenSortingStepPiiii_param_0,
	.param .u32 _Z18oddEvenSortingStepPiiii_param_1,
	.param .u32 _Z18oddEvenSortingStepPiiii_param_2,
	.param .u32 _Z18oddEvenSortingStepPiiii_param_3
)
{
	.reg .pred 	%p<6>;
	.reg .b32 	%r<29>;
	.reg .b64 	%rd<6>;

	ld.param.u64 	%rd3, [_Z18oddEvenSortingStepPiiii_param_0];
	ld.param.u32 	%r13, [_Z18oddEvenSortingStepPiiii_param_1];
	ld.param.u32 	%r14, [_Z18oddEvenSortingStepPiiii_param_2];
	ld.param.u32 	%r15, [_Z18oddEvenSortingStepPiiii_param_3];
	mov.u32 	%r1, %ntid.x;
	mov.u32 	%r16, %ctaid.x;
	mov.u32 	%r17, %tid.x;
	mad.lo.s32 	%r18, %r1, %r16, %r17;
	mul.lo.s32 	%r27, %r15, %r18;
	setp.ge.s32 	%p1, %r27, %r14;
	@%p1 bra 	$L__BB0_7;
	shr.u32 	%r19, %r13, 31;
	add.s32 	%r20, %r13, %r19;
	and.b32  	%r21, %r20, -2;
	sub.s32 	%r3, %r13, %r21;
	mov.u32 	%r22, %nctaid.x;
	mul.lo.s32 	%r23, %r1, %r22;
	mul.lo.s32 	%r4, %r23, %r15;
	cvta.to.global.u64 	%rd4, %rd3;
	add.s64 	%rd1, %rd4, 4;
$L__BB0_2:
	add.s32 	%r28, %r27, %r3;
	add.s32 	%r24, %r28, 1;
	add.s32 	%r25, %r27, %r15;
	min.s32 	%r7, %r25, %r14;
	setp.ge.s32 	%p2, %r24, %r7;
	@%p2 bra 	$L__BB0_6;
$L__BB0_3:
	mul.wide.s32 	%rd5, %r28, 4;
	add.s64 	%rd2, %rd1, %rd5;
	ld.global.u32 	%r9, [%rd2+-4];
	ld.global.u32 	%r10, [%rd2];
	setp.le.s32 	%p3, %r9, %r10;
	@%p3 bra 	$L__BB0_5;
	st.global.u32 	[%rd2+-4], %r10;
	st.global.u32 	[%rd2], %r9;
$L__BB0_5:
	add.s32 	%r11, %r28, 2;
	add.s32 	%r26, %r28, 3;
	setp.lt.s32 	%p4, %r26, %r7;
	mov.u32 	%r28, %r11;
	@%p4 bra 	$L__BB0_3;
$L__BB0_6:
	add.s32 	%r27, %r27, %r4;
	setp.lt.s32 	%p5, %r27, %r14;
	@%p5 bra 	$L__BB0_2;
$L__BB0_7:
	ret;

}


// ===== COMPILED SASS (sm_100) =====

	.target	sm_100

	.elftype	@"ET_EXEC"


//--------------------- .note.nv.tkinfo           --------------------------
	.section	.note.nv.tkinfo,"",@"SHT_NOTE"
	.sectionflags	@"SHF_NOTE_NV_TKINFO"
	.tkinfo
        /*0018*/ 	.word	0x00000002
        /*0030*/ 	.string	""
        /*0030*/ 	.string	"ptxas"
        /*0030*/ 	.string	"Cuda compilation tools, release 13.0, V13.0.88"
        /*0030*/ 	.string	"Build cuda_13.0.r13.0/compiler.36424714_0"
        /*0030*/ 	.string	"-arch sm_100 -m 64 "



//--------------------- .note.nv.cuinfo           --------------------------
	.section	.note.nv.cuinfo,"",@"SHT_NOTE"
	.sectionflags	@"SHF_NOTE_NV_CUINFO"
        /*0018*/ 	.short	0x0002
        /*001a*/ 	.short	0x0064
        /*001c*/ 	.short	0x0082
	.zero		2


//--------------------- .nv.info                  --------------------------
	.section	.nv.info,"",@"SHT_CUDA_INFO"
	.align	4


	//----- nvinfo : EIATTR_REGCOUNT
	.align		4
        /*0000*/ 	.byte	0x04, 0x2f
        /*0002*/ 	.short	(.L_1 - .L_0)
	.align		4
.L_0:
        /*0004*/ 	.word	index@(_Z18oddEvenSortingStepPiiii)
        /*0008*/ 	.word	0x0000000b


	//----- nvinfo : EIATTR_FRAME_SIZE
	.align		4
.L_1:
        /*000c*/ 	.byte	0x04, 0x11
        /*000e*/ 	.short	(.L_3 - .L_2)
	.align		4
.L_2:
        /*0010*/ 	.word	index@(_Z18oddEvenSortingStepPiiii)
        /*0014*/ 	.word	0x00000000


	//----- nvinfo : EIATTR_MIN_STACK_SIZE
	.align		4
.L_3:
        /*0018*/ 	.byte	0x04, 0x12
        /*001a*/ 	.short	(.L_5 - .L_4)
	.align		4
.L_4:
        /*001c*/ 	.word	index@(_Z18oddEvenSortingStepPiiii)
        /*0020*/ 	.word	0x00000000
.L_5:


//--------------------- .nv.compat                --------------------------
	.section	.nv.compat,"",@"SHT_CUDA_COMPAT_INFO"
	.align	4
        /*0000*/ 	.byte	0x02, 0x09, 0x00, 0x00, 0x02, 0x02, 0x01, 0x00, 0x02, 0x05, 0x05, 0x00, 0x03, 0x07, 0x01, 0x01
        /*0010*/ 	.byte	0x02, 0x03, 0x00, 0x00, 0x02, 0x06, 0x01, 0x00, 0x04, 0x0b, 0x08, 0x00, 0x09, 0x00, 0x00, 0x00
        /*0020*/ 	.byte	0x00, 0x00, 0x00, 0x00


//--------------------- .nv.info._Z18oddEvenSortingStepPiiii --------------------------
	.section	.nv.info._Z18oddEvenSortingStepPiiii,"",@"SHT_CUDA_INFO"
	.sectionflags	@""
	.align	4


	//----- nvinfo : EIATTR_CUDA_API_VERSION
	.align		4
        /*0000*/ 	.byte	0x04, 0x37
        /*0002*/ 	.short	(.L_7 - .L_6)
.L_6:
        /*0004*/ 	.word	0x00000082


	//----- nvinfo : EIATTR_KPARAM_INFO
	.align		4
.L_7:
        /*0008*/ 	.byte	0x04, 0x17
        /*000a*/ 	.short	(.L_9 - .L_8)
.L_8:
        /*000c*/ 	.word	0x00000000
        /*0010*/ 	.short	0x0003
        /*0012*/ 	.short	0x0010
        /*0014*/ 	.byte	0x00, 0xf0, 0x11, 0x00


	//----- nvinfo : EIATTR_KPARAM_INFO
	.align		4
.L_9:
        /*0018*/ 	.byte	0x04, 0x17
        /*001a*/ 	.short	(.L_11 - .L_10)
.L_10:
        /*001c*/ 	.word	0x00000000
        /*0020*/ 	.short	0x0002
        /*0022*/ 	.short	0x000c
        /*0024*/ 	.byte	0x00, 0xf0, 0x11, 0x00


	//----- nvinfo : EIATTR_KPARAM_INFO
	.align		4
.L_11:
        /*0028*/ 	.byte	0x04, 0x17
        /*002a*/ 	.short	(.L_13 - .L_12)
.L_12:
        /*002c*/ 	.word	0x00000000
        /*0030*/ 	.short	0x0001
        /*0032*/ 	.short	0x0008
        /*0034*/ 	.byte	0x00, 0xf0, 0x11, 0x00


	//----- nvinfo : EIATTR_KPARAM_INFO
	.align		4
.L_13:
        /*0038*/ 	.byte	0x04, 0x17
        /*003a*/ 	.short	(.L_15 - .L_14)
.L_14:
        /*003c*/ 	.word	0x00000000
        /*0040*/ 	.short	0x0000
        /*0042*/ 	.short	0x0000
        /*0044*/ 	.byte	0x00, 0xf5, 0x21, 0x00


	//----- nvinfo : EIATTR_SPARSE_MMA_MASK
	.align		4
.L_15:
        /*0048*/ 	.byte	0x03, 0x50
        /*004a*/ 	.short	0x0000


	//----- nvinfo : EIATTR_MAXREG_COUNT
	.align		4
        /*004c*/ 	.byte	0x03, 0x1b
        /*004e*/ 	.short	0x00ff


	//----- nvinfo : EIATTR_MERCURY_ISA_VERSION
	.align		4
        /*0050*/ 	.byte	0x03, 0x5f
        /*0052*/ 	.short	0x0101


	//----- nvinfo : EIATTR_VRC_CTA_INIT_COUNT
	.align		4
        /*0054*/ 	.byte	0x02, 0x4a
	.zero		1
	.zero		1


	//----- nvinfo : EIATTR_EXIT_INSTR_OFFSETS
	.align		4
        /*0058*/ 	.byte	0x04, 0x1c
        /*005a*/ 	.short	(.L_17 - .L_16)


	//   ....[0]....
.L_16:
        /*005c*/ 	.word	0x00000090


	//   ....[1]....
        /*0060*/ 	.word	0x000002d0


	//----- nvinfo : EIATTR_CRS_STACK_SIZE
	.align		4
.L_17:
        /*0064*/ 	.byte	0x04, 0x1e
        /*0066*/ 	.short	(.L_19 - .L_18)
.L_18:
        /*0068*/ 	.word	0x00000000


	//----- nvinfo : EIATTR_CBANK_PARAM_SIZE
	.align		4
.L_19:
        /*006c*/ 	.byte	0x03, 0x19
        /*006e*/ 	.short	0x0014


	//----- nvinfo : EIATTR_PARAM_CBANK
	.align		4
        /*0070*/ 	.byte	0x04, 0x0a
        /*0072*/ 	.short	(.L_21 - .L_20)
	.align		4
.L_20:
        /*0074*/ 	.word	index@(.nv.constant0._Z18oddEvenSortingStepPiiii)
        /*0078*/ 	.short	0x0380
        /*007a*/ 	.short	0x0014


	//----- nvinfo : EIATTR_SW_WAR
	.align		4
.L_21:
        /*007c*/ 	.byte	0x04, 0x36
        /*007e*/ 	.short	(.L_23 - .L_22)
.L_22:
        /*0080*/ 	.word	0x00000008
.L_23:


//--------------------- .nv.callgraph             --------------------------
	.section	.nv.callgraph,"",@"SHT_CUDA_CALLGRAPH"
	.align	4
	.sectionentsize	8
	.align		4
        /*0000*/ 	.word	0x00000000
	.align		4
        /*0004*/ 	.word	0xffffffff
	.align		4
        /*0008*/ 	.word	0x00000000
	.align		4
        /*000c*/ 	.word	0xfffffffe
	.align		4
        /*0010*/ 	.word	0x00000000
	.align		4
        /*0014*/ 	.word	0xfffffffd
	.align		4
        /*0018*/ 	.word	0x00000000
	.align		4
        /*001c*/ 	.word	0xfffffffc


//--------------------- .text._Z18oddEvenSortingStepPiiii --------------------------
	.section	.text._Z18oddEvenSortingStepPiiii,"ax",@progbits
	.align	128
        .global         _Z18oddEvenSortingStepPiiii
        .type           _Z18oddEvenSortingStepPiiii,@function
        .size           _Z18oddEvenSortingStepPiiii,(.L_x_5 - _Z18oddEvenSortingStepPiiii)
        .other          _Z18oddEvenSortingStepPiiii,@"STO_CUDA_ENTRY STV_DEFAULT"
_Z18oddEvenSortingStepPiiii:
.text._Z18oddEvenSortingStepPiiii:
[----:B------:R-:W-:Y:S01]  /*0000*/  LDC R1, c[0x0][0x37c] ;  /* 0x0000df00ff017b82 */ /* 0x000fe20000000800 */
[----:B------:R-:W0:Y:S01]  /*0010*/  S2R R0, SR_CTAID.X ;  /* 0x0000000000007919 */ /* 0x000e220000002500 */
[----:B------:R-:W0:Y:S01]  /*0020*/  LDCU UR5, c[0x0][0x360] ;  /* 0x00006c00ff0577ac */ /* 0x000e220008000800 */
[----:B------:R-:W0:Y:S01]  /*0030*/  S2R R3, SR_TID.X ;  /* 0x0000000000037919 */ /* 0x000e220000002100 */
[----:B------:R-:W1:Y:S01]  /*0040*/  LDCU UR4, c[0x0][0x390] ;  /* 0x00007200ff0477ac */ /* 0x000e620008000800 */
[----:B------:R-:W2:Y:S01]  /*0050*/  LDCU UR6, c[0x0][0x38c] ;  /* 0x00007180ff0677ac */ /* 0x000ea20008000800 */
[----:B0-----:R-:W-:-:S04]  /*0060*/  IMAD R0, R0, UR5, R3 ;  /* 0x0000000500007c24 */ /* 0x001fc8000f8e0203 */
[----:B-1----:R-:W-:-:S05]  /*0070*/  IMAD R0, R0, UR4, RZ ;  /* 0x0000000400007c24 */ /* 0x002fca000f8e02ff */
[----:B--2---:R-:W-:-:S13]  /*0080*/  ISETP.GE.AND P0, PT, R0, UR6, PT ;  /* 0x0000000600007c0c */ /* 0x004fda000bf06270 */
[----:B------:R-:W-:Y:S05]  /*0090*/  @P0 EXIT ;  /* 0x000000000000094d */ /* 0x000fea0003800000 */
[----:B------:R-:W0:Y:S01]  /*00a0*/  LDCU UR9, c[0x0][0x388] ;  /* 0x00007100ff0977ac */ /* 0x000e220008000800 */
[----:B------:R-:W1:Y:S01]  /*00b0*/  LDCU.64 UR10, c[0x0][0x380] ;  /* 0x00007000ff0a77ac */ /* 0x000e620008000a00 */
[----:B------:R-:W2:Y:S01]  /*00c0*/  LDCU UR6, c[0x0][0x370] ;  /* 0x00006e00ff0677ac */ /* 0x000ea20008000800 */
[----:B------:R-:W3:Y:S01]  /*00d0*/  LDCU.64 UR12, c[0x0][0x358] ;  /* 0x00006b00ff0c77ac */ /* 0x000ee20008000a00 */
[----:B0-----:R-:W-:Y:S02]  /*00e0*/  ULEA.HI UR4, UR9, UR9, URZ, 0x1 ;  /* 0x0000000909047291 */ /* 0x001fe4000f8f08ff */
[----:B-1----:R-:W-:Y:S02]  /*00f0*/  UIADD3 UR7, UP0, UPT, UR10, 0x4, URZ ;  /* 0x000000040a077890 */ /* 0x002fe4000ff1e0ff */
[----:B------:R-:W-:Y:S02]  /*0100*/  ULOP3.LUT UR4, UR4, 0xfffffffe, URZ, 0xc0, !UPT ;  /* 0xfffffffe04047892 */ /* 0x000fe4000f8ec0ff */
[----:B------:R-:W-:-:S02]  /*0110*/  UIADD3.X UR8, UPT, UPT, URZ, UR11, URZ, UP0, !UPT ;  /* 0x0000000bff087290 */ /* 0x000fc400087fe4ff */
[----:B--2---:R-:W-:Y:S02]  /*0120*/  UIMAD UR5, UR5, UR6, URZ ;  /* 0x00000006050572a4 */ /* 0x004fe4000f8e02ff */
[----:B---3--:R-:W-:-:S12]  /*0130*/  UIADD3 UR4, UPT, UPT, -UR4, UR9, URZ ;  /* 0x0000000904047290 */ /* 0x008fd8000fffe1ff */
.L_x_3:
[----:B------:R-:W0:Y:S01]  /*0140*/  LDC R5, c[0x0][0x390] ;  /* 0x0000e400ff057b82 */ /* 0x000e220000000800 */
[----:B------:R-:W0:Y:S01]  /*0150*/  LDCU UR6, c[0x0][0x38c] ;  /* 0x00007180ff0677ac */ /* 0x000e220008000800 */
[----:B------:R-:W-:Y:S01]  /*0160*/  VIADD R2, R0, UR4 ;  /* 0x0000000400027c36 */ /* 0x000fe20008000000 */
[----:B------:R-:W-:Y:S04]  /*0170*/  BSSY.RECONVERGENT B0, `(.L_x_0) ;  /* 0x0000014000007945 */ /* 0x000fe80003800200 */
[----:B------:R-:W-:Y:S02]  /*0180*/  IADD3 R3, PT, PT, R2, 0x1, RZ ;  /* 0x0000000102037810 */ /* 0x000fe40007ffe0ff */
[----:B0-----:R-:W-:Y:S01]  /*0190*/  VIADDMNMX R6, R0, R5, UR6, PT ;  /* 0x0000000600067e46 */ /* 0x001fe2000b800105 */
[----:B------:R-:W-:-:S03]  /*01a0*/  IMAD R0, R5, UR5, R0 ;  /* 0x0000000505007c24 */ /* 0x000fc6000f8e0200 */
[----:B------:R-:W-:Y:S02]  /*01b0*/  ISETP.GE.AND P1, PT, R3, R6, PT ;  /* 0x000000060300720c */ /* 0x000fe40003f26270 */
[----:B------:R-:W-:-:S11]  /*01c0*/  ISETP.GE.AND P0, PT, R0, UR6, PT ;  /* 0x0000000600007c0c */ /* 0x000fd6000bf06270 */
[----:B------:R-:W-:Y:S05]  /*01d0*/  @P1 BRA `(.L_x_1) ;  /* 0x0000000000341947 */ /* 0x000fea0003800000 */
[----:B------:R-:W-:-:S07]  /*01e0*/  IMAD.MOV.U32 R5, RZ, RZ, R2 ;  /* 0x000000ffff057224 */ /* 0x000fce00078e0002 */
.L_x_2:
[----:B------:R-:W-:Y:S01]  /*01f0*/  MOV R2, UR7 ;  /* 0x0000000700027c02 */ /* 0x000fe20008000f00 */
[----:B------:R-:W-:-:S04]  /*0200*/  IMAD.U32 R3, RZ, RZ, UR8 ;  /* 0x00000008ff037e24 */ /* 0x000fc8000f8e00ff */
[----:B------:R-:W-:-:S05]  /*0210*/  IMAD.WIDE R2, R5, 0x4, R2 ;  /* 0x0000000405027825 */ /* 0x000fca00078e0202 */
[----:B------:R-:W2:Y:S04]  /*0220*/  LDG.E R7, desc[UR12][R2.64+-0x4] ;  /* 0xfffffc0c02077981 */ /* 0x000ea8000c1e1900 */
[----:B------:R-:W2:Y:S01]  /*0230*/  LDG.E R8, desc[UR12][R2.64] ;  /* 0x0000000c02087981 */ /* 0x000ea2000c1e1900 */
[C---:B------:R-:W-:Y:S01]  /*0240*/  IADD3 R4, PT, PT, R5.reuse, 0x3, RZ ;  /* 0x0000000305047810 */ /* 0x040fe20007ffe0ff */
[----:B------:R-:W-:Y:S01]  /*0250*/  VIADD R5, R5, 0x2 ;  /* 0x0000000205057836 */ /* 0x000fe20000000000 */
[----:B--2---:R-:W-:-:S13]  /*0260*/  ISETP.GT.AND P1, PT, R7, R8, PT ;  /* 0x000000080700720c */ /* 0x004fda0003f24270 */
[----:B------:R0:W-:Y:S04]  /*0270*/  @P1 STG.E desc[UR12][R2.64+-0x4], R8 ;  /* 0xfffffc0802001986 */ /* 0x0001e8000c10190c */
[----:B------:R0:W-:Y:S01]  /*0280*/  @P1 STG.E desc[UR12][R2.64], R7 ;  /* 0x0000000702001986 */ /* 0x0001e2000c10190c */
[----:B------:R-:W-:-:S13]  /*0290*/  ISETP.GE.AND P1, PT, R4, R6, PT ;  /* 0x000000060400720c */ /* 0x000fda0003f26270 */
[----:B0-----:R-:W-:Y:S05]  /*02a0*/  @!P1 BRA `(.L_x_2) ;  /* 0xfffffffc00d09947 */ /* 0x001fea000383ffff */
.L_x_1:
[----:B------:R-:W-:Y:S05]  /*02b0*/  BSYNC.RECONVERGENT B0 ;  /* 0x0000000000007941 */ /* 0x000fea0003800200 */
.L_x_0:
[----:B------:R-:W-:Y:S05]  /*02c0*/  @!P0 BRA `(.L_x_3) ;  /* 0xfffffffc009c8947 */ /* 0x000fea000383ffff */
[----:B------:R-:W-:Y:S05]  /*02d0*/  EXIT ;  /* 0x000000000000794d */ /* 0x000fea0003800000 */
.L_x_4:
[----:B------:R-:W-:-:S00]  /*02e0*/  BRA `(.L_x_4) ;  /* 0xfffffffc00fc7947 */ /* 0x000fc0000383ffff */
[----:B------:R-:W-:-:S00]  /*02f0*/  NOP ;  /* 0x0000000000007918 */ /* 0x000fc00000000000 */
        /* <DEDUP_REMOVED lines=8> */
.L_x_5:


//--------------------- .nv.shared.reserved.0     --------------------------
	.section	.nv.shared.reserved.0,"aw",@nobits
	.weak		__nv_reservedSMEM_offset_0_alias
	.size		__nv_reservedSMEM_offset_0_alias, 0, 64
	.other		__nv_reservedSMEM_offset_0_alias,@"STO_CUDA_RESERVED_SHARED STV_DEFAULT"
__nv_reservedSMEM_offset_0_alias:
	.zero		0
	.zero		64


//--------------------- .nv.constant0._Z18oddEvenSortingStepPiiii --------------------------
	.section	.nv.constant0._Z18oddEvenSortingStepPiiii,"a",@progbits
	.sectionflags	@""
	.align	4
.nv.constant0._Z18oddEvenSortingStepPiiii:
	.zero		916


//--------------------- SYMBOLS --------------------------

	.type		.nv.reservedSmem.offset0,@object
	.size		.nv.reservedSmem.offset0,0x4
